	.headerflags	@"EF_CUDA_TEXMODE_UNIFIED EF_CUDA_64BIT_ADDRESS EF_CUDA_ACCELERATORS EF_CUDA_SM90 EF_CUDA_VIRTUAL_SM(EF_CUDA_SM90)"
	.elftype	@"ET_EXEC"


//--------------------- .nv.info                  --------------------------
	.section	.nv.info,"",@"SHT_CUDA_INFO"
	.align	4


	//----- nvinfo : EIATTR_REGCOUNT
	.align		4
        /*0000*/ 	.byte	0x04, 0x2f
        /*0002*/ 	.short	(.L_1 - .L_0)
	.align		4
.L_0:
        /*0004*/ 	.word	index@(triton_poi_fused_addmm_sigmoid_sigmoid_backward_4)
        /*0008*/ 	.word	0x0000000c


	//----- nvinfo : EIATTR_MIN_STACK_SIZE
	.align		4
.L_1:
        /*000c*/ 	.byte	0x04, 0x12
        /*000e*/ 	.short	(.L_3 - .L_2)
	.align		4
.L_2:
        /*0010*/ 	.word	index@(triton_poi_fused_addmm_sigmoid_sigmoid_backward_4)
        /*0014*/ 	.word	0x00000000


	//----- nvinfo : EIATTR_FRAME_SIZE
	.align		4
.L_3:
        /*0018*/ 	.byte	0x04, 0x11
        /*001a*/ 	.short	(.L_5 - .L_4)
	.align		4
.L_4:
        /*001c*/ 	.word	index@(triton_poi_fused_addmm_sigmoid_sigmoid_backward_4)
        /*0020*/ 	.word	0x00000000


	//----- nvinfo : EIATTR_MIN_STACK_SIZE
	.align		4
.L_5:
        /*0024*/ 	.byte	0x04, 0x12
        /*0026*/ 	.short	(.L_7 - .L_6)
	.align		4
.L_6:
        /*0028*/ 	.word	index@(triton_poi_fused_addmm_sigmoid_sigmoid_backward_4)
        /*002c*/ 	.word	0x00000000
.L_7:


//--------------------- .nv.info.triton_poi_fused_addmm_sigmoid_sigmoid_backward_4 --------------------------
	.section	.nv.info.triton_poi_fused_addmm_sigmoid_sigmoid_backward_4,"",@"SHT_CUDA_INFO"
	.sectionflags	@""
	.align	4


	//----- nvinfo : EIATTR_CUDA_API_VERSION
	.align		4
        /*0000*/ 	.byte	0x04, 0x37
        /*0002*/ 	.short	(.L_9 - .L_8)
.L_8:
        /*0004*/ 	.word	0x0000007c


	//----- nvinfo : EIATTR_KPARAM_INFO
	.align		4
.L_9:
        /*0008*/ 	.byte	0x04, 0x17
        /*000a*/ 	.short	(.L_11 - .L_10)
.L_10:
        /*000c*/ 	.word	0x00000000
        /*0010*/ 	.short	0x0003
        /*0012*/ 	.short	0x0018
        /*0014*/ 	.byte	0x00, 0xf0, 0x11, 0x00


	//----- nvinfo : EIATTR_KPARAM_INFO
	.align		4
.L_11:
        /*0018*/ 	.byte	0x04, 0x17
        /*001a*/ 	.short	(.L_13 - .L_12)
.L_12:
        /*001c*/ 	.word	0x00000000
        /*0020*/ 	.short	0x0002
        /*0022*/ 	.short	0x0010
        /*0024*/ 	.byte	0x00, 0xf4, 0x21, 0x00


	//----- nvinfo : EIATTR_KPARAM_INFO
	.align		4
.L_13:
        /*0028*/ 	.byte	0x04, 0x17
        /*002a*/ 	.short	(.L_15 - .L_14)
.L_14:
        /*002c*/ 	.word	0x00000000
        /*0030*/ 	.short	0x0001
        /*0032*/ 	.short	0x0008
        /*0034*/ 	.byte	0x00, 0xf4, 0x21, 0x00


	//----- nvinfo : EIATTR_KPARAM_INFO
	.align		4
.L_15:
        /*0038*/ 	.byte	0x04, 0x17
        /*003a*/ 	.short	(.L_17 - .L_16)
.L_16:
        /*003c*/ 	.word	0x00000000
        /*0040*/ 	.short	0x0000
        /*0042*/ 	.short	0x0000
        /*0044*/ 	.byte	0x00, 0xf4, 0x21, 0x00


	//----- nvinfo : EIATTR_SPARSE_MMA_MASK
	.align		4
.L_17:
        /*0048*/ 	.byte	0x03, 0x50
        /*004a*/ 	.short	0x0000


	//----- nvinfo : EIATTR_MAXREG_COUNT
	.align		4
        /*004c*/ 	.byte	0x03, 0x1b
        /*004e*/ 	.short	0x00ff


	//----- nvinfo : EIATTR_EXIT_INSTR_OFFSETS
	.align		4
        /*0050*/ 	.byte	0x04, 0x1c
        /*0052*/ 	.short	(.L_19 - .L_18)


	//   ....[0]....
.L_18:
        /*0054*/ 	.word	0x00000260


	//   ....[1]....
        /*0058*/ 	.word	0x00000280


	//----- nvinfo : EIATTR_REQNTID
	.align		4
.L_19:
        /*005c*/ 	.byte	0x04, 0x10
        /*005e*/ 	.short	(.L_21 - .L_20)
.L_20:
        /*0060*/ 	.word	0x00000080
        /*0064*/ 	.word	0x00000001
        /*0068*/ 	.word	0x00000001


	//----- nvinfo : EIATTR_CBANK_PARAM_SIZE
	.align		4
.L_21:
        /*006c*/ 	.byte	0x03, 0x19
        /*006e*/ 	.short	0x001c


	//----- nvinfo : EIATTR_PARAM_CBANK
	.align		4
        /*0070*/ 	.byte	0x04, 0x0a
        /*0072*/ 	.short	(.L_23 - .L_22)
	.align		4
.L_22:
        /*0074*/ 	.word	index@(.nv.constant0.triton_poi_fused_addmm_sigmoid_sigmoid_backward_4)
        /*0078*/ 	.short	0x0210
        /*007a*/ 	.short	0x001c


	//----- nvinfo : EIATTR_SW_WAR
	.align		4
.L_23:
        /*007c*/ 	.byte	0x04, 0x36
        /*007e*/ 	.short	(.L_25 - .L_24)
.L_24:
        /*0080*/ 	.word	0x00000008
.L_25:


//--------------------- .nv.callgraph             --------------------------
	.section	.nv.callgraph,"",@"SHT_CUDA_CALLGRAPH"
	.align	4
	.sectionentsize	8
	.align		4
        /*0000*/ 	.word	0x00000000
	.align		4
        /*0004*/ 	.word	0xffffffff
	.align		4
        /*0008*/ 	.word	0x00000000
	.align		4
        /*000c*/ 	.word	0xfffffffe
	.align		4
        /*0010*/ 	.word	0x00000000
	.align		4
        /*0014*/ 	.word	0xfffffffd
	.align		4
        /*0018*/ 	.word	0x00000000
	.align		4
        /*001c*/ 	.word	0xfffffffc


//--------------------- .text.triton_poi_fused_addmm_sigmoid_sigmoid_backward_4 --------------------------
	.section	.text.triton_poi_fused_addmm_sigmoid_sigmoid_backward_4,"ax",@progbits
	.align	128
        .global         triton_poi_fused_addmm_sigmoid_sigmoid_backward_4
        .type           triton_poi_fused_addmm_sigmoid_sigmoid_backward_4,@function
        .size           triton_poi_fused_addmm_sigmoid_sigmoid_backward_4,(.L_x_1 - triton_poi_fused_addmm_sigmoid_sigmoid_backward_4)
        .other          triton_poi_fused_addmm_sigmoid_sigmoid_backward_4,@"STO_CUDA_ENTRY STV_DEFAULT"
triton_poi_fused_addmm_sigmoid_sigmoid_backward_4:
.text.triton_poi_fused_addmm_sigmoid_sigmoid_backward_4:
[----:B------:R-:W0:Y:S02]  /*0000*/  LDC R1, c[0x0][0x28] ;  /* 0x00000a00ff017b82 */ /* 0x000e240000000800 */
[----:B------:R-:W1:Y:S01]  /*0010*/  S2R R0, SR_TID.X ;  /* 0x0000000000007919 */ /* 0x000e620000002100 */
[----:B------:R-:W2:Y:S01]  /*0020*/  LDC.64 R4, c[0x0][0x218] ;  /* 0x00008600ff047b82 */ /* 0x000ea20000000a00 */
[----:B------:R-:W-:Y:S01]  /*0030*/  ULDC.64 UR4, c[0x0][0x208] ;  /* 0x0000820000047ab9 */ /* 0x000fe20000000a00 */
[----:B------:R-:W3:Y:S06]  /*0040*/  S2R R7, SR_CTAID.X ;  /* 0x0000000000077919 */ /* 0x000eec0000002500 */
[----:B------:R-:W4:Y:S01]  /*0050*/  LDC.64 R2, c[0x0][0x210] ;  /* 0x00008400ff027b82 */ /* 0x000f220000000a00 */
[----:B-1----:R-:W-:-:S04]  /*0060*/  LOP3.LUT R0, R0, 0x7f, RZ, 0xc0, !PT ;  /* 0x0000007f00007812 */ /* 0x002fc800078ec0ff */
[----:B---3--:R-:W-:-:S04]  /*0070*/  LEA R7, R7, R0, 0x7 ;  /* 0x0000000007077211 */ /* 0x008fc800078e38ff */
[C---:B------:R-:W-:Y:S01]  /*0080*/  ISETP.GE.AND P0, PT, R7.reuse, 0xc40, PT ;  /* 0x00000c400700780c */ /* 0x040fe20003f06270 */
[----:B------:R-:W-:-:S04]  /*0090*/  IMAD.HI R0, R7, 0x5397829d, RZ ;  /* 0x5397829d07007827 */ /* 0x000fc800078e02ff */
[----:B----4-:R-:W-:Y:S01]  /*00a0*/  IMAD.WIDE R2, R7, 0x4, R2 ;  /* 0x0000000407027825 */ /* 0x010fe200078e0202 */
[----:B------:R-:W-:-:S04]  /*00b0*/  SHF.R.U32.HI R9, RZ, 0x1f, R0 ;  /* 0x0000001fff097819 */ /* 0x000fc80000011600 */
[----:B------:R-:W-:-:S05]  /*00c0*/  LEA.HI.SX32 R0, R0, R9, 0x18 ;  /* 0x0000000900007211 */ /* 0x000fca00078fc2ff */
[----:B------:R-:W-:Y:S01]  /*00d0*/  IMAD R9, R0, -0x310, R7 ;  /* 0xfffffcf000097824 */ /* 0x000fe200078e0207 */
[----:B------:R-:W-:-:S03]  /*00e0*/  HFMA2.MMA R0, -RZ, RZ, 0, 0 ;  /* 0x00000000ff007435 */ /* 0x000fc600000001ff */
[----:B--2---:R-:W-:Y:S01]  /*00f0*/  IMAD.WIDE R4, R9, 0x4, R4 ;  /* 0x0000000409047825 */ /* 0x004fe200078e0204 */
[----:B------:R-:W-:-:S06]  /*0100*/  MOV R9, RZ ;  /* 0x000000ff00097202 */ /* 0x000fcc0000000f00 */
[----:B------:R-:W2:Y:S04]  /*0110*/  @!P0 LDG.E R0, desc[UR4][R2.64] ;  /* 0x0000000402008981 */ /* 0x000ea8000c1e1900 */
[----:B------:R1:W2:Y:S02]  /*0120*/  @!P0 LDG.E.EL R9, desc[UR4][R4.64] ;  /* 0x0000000404098981 */ /* 0x0002a4000c2e1900 */
[----:B-1----:R-:W1:Y:S02]  /*0130*/  LDC.64 R4, c[0x0][0x220] ;  /* 0x00008800ff047b82 */ /* 0x002e640000000a00 */
[----:B-1----:R-:W-:-:S04]  /*0140*/  IMAD.WIDE R4, R7, 0x4, R4 ;  /* 0x0000000407047825 */ /* 0x002fc800078e0204 */
[----:B--2---:R-:W-:Y:S01]  /*0150*/  FADD R0, R9, R0 ;  /* 0x0000000009007221 */ /* 0x004fe20000000000 */
[----:B------:R-:W-:-:S03]  /*0160*/  HFMA2.MMA R9, -RZ, RZ, 1.875, 0 ;  /* 0x3f800000ff097435 */ /* 0x000fc600000001ff */
[----:B------:R-:W-:-:S04]  /*0170*/  FADD R0, RZ, -R0 ;  /* 0x80000000ff007221 */ /* 0x000fc80000000000 */
[----:B------:R-:W-:-:S05]  /*0180*/  FMUL R0, R0, 1.4426950216293334961 ;  /* 0x3fb8aa3b00007820 */ /* 0x000fca0000400000 */
[----:B------:R-:W-:-:S13]  /*0190*/  FSETP.GEU.AND P1, PT, R0, -126, PT ;  /* 0xc2fc00000000780b */ /* 0x000fda0003f2e000 */
[----:B------:R-:W-:-:S04]  /*01a0*/  @!P1 FMUL R0, R0, 0.5 ;  /* 0x3f00000000009820 */ /* 0x000fc80000400000 */
[----:B------:R-:W1:Y:S02]  /*01b0*/  MUFU.EX2 R6, R0 ;  /* 0x0000000000067308 */ /* 0x000e640000000800 */
[----:B-1----:R-:W-:-:S04]  /*01c0*/  @!P1 FMUL R6, R6, R6 ;  /* 0x0000000606069220 */ /* 0x002fc80000400000 */
[----:B------:R-:W-:-:S05]  /*01d0*/  FADD R6, R6, 1 ;  /* 0x3f80000006067421 */ /* 0x000fca0000000000 */
[----:B------:R-:W-:-:S04]  /*01e0*/  FSETP.GT.AND P1, PT, R6, 8.50705917302346158658e+37, PT ;  /* 0x7e8000000600780b */ /* 0x000fc80003f24000 */
[----:B------:R-:W-:-:S09]  /*01f0*/  FSEL R9, R9, 0.25, !P1 ;  /* 0x3e80000009097808 */ /* 0x000fd20004800000 */
[----:B------:R-:W-:-:S06]  /*0200*/  @P1 FMUL R6, R6, 0.25 ;  /* 0x3e80000006061820 */ /* 0x000fcc0000400000 */
[----:B------:R-:W1:Y:S02]  /*0210*/  MUFU.RCP R6, R6 ;  /* 0x0000000600067308 */ /* 0x000e640000001000 */
[----:B-1----:R-:W-:-:S04]  /*0220*/  FMUL R9, R6, R9 ;  /* 0x0000000906097220 */ /* 0x002fc80000400000 */
[C---:B------:R-:W-:Y:S01]  /*0230*/  FADD R8, -R9.reuse, 1 ;  /* 0x3f80000009087421 */ /* 0x040fe20000000100 */
[----:B------:R1:W-:Y:S03]  /*0240*/  @!P0 STG.E desc[UR4][R2.64], R9 ;  /* 0x0000000902008986 */ /* 0x0003e6000c101904 */
[----:B------:R-:W-:Y:S01]  /*0250*/  FMUL R7, R9, R8 ;  /* 0x0000000809077220 */ /* 0x000fe20000400000 */
[----:B------:R-:W-:Y:S06]  /*0260*/  @P0 EXIT ;  /* 0x000000000000094d */ /* 0x000fec0003800000 */
[----:B------:R-:W-:Y:S01]  /*0270*/  STG.E desc[UR4][R4.64], R7 ;  /* 0x0000000704007986 */ /* 0x000fe2000c101904 */
[----:B------:R-:W-:Y:S05]  /*0280*/  EXIT ;  /* 0x000000000000794d */ /* 0x000fea0003800000 */
.L_x_0:
[----:B------:R-:W-:-:S00]  /*0290*/  BRA `(.L_x_0) ;  /* 0xfffffffc00fc7947 */ /* 0x000fc0000383ffff */
[----:B------:R-:W-:-:S00]  /*02a0*/  NOP ;  /* 0x0000000000007918 */ /* 0x000fc00000000000 */
        /* <DEDUP_REMOVED lines=13> */
.L_x_1:


//--------------------- .nv.constant0.triton_poi_fused_addmm_sigmoid_sigmoid_backward_4 --------------------------
	.section	.nv.constant0.triton_poi_fused_addmm_sigmoid_sigmoid_backward_4,"a",@progbits
	.sectionflags	@""
	.align	4
.nv.constant0.triton_poi_fused_addmm_sigmoid_sigmoid_backward_4:
	.zero		556
